	.headerflags	@"EF_CUDA_TEXMODE_UNIFIED EF_CUDA_64BIT_ADDRESS EF_CUDA_ACCELERATORS EF_CUDA_SM90 EF_CUDA_VIRTUAL_SM(EF_CUDA_SM90)"
	.elftype	@"ET_EXEC"


//--------------------- .nv.info                  --------------------------
	.section	.nv.info,"",@"SHT_CUDA_INFO"
	.align	4


	//----- nvinfo : EIATTR_REGCOUNT
	.align		4
        /*0000*/ 	.byte	0x04, 0x2f
        /*0002*/ 	.short	(.L_2 - .L_1)
	.align		4
.L_1:
        /*0004*/ 	.word	index@(triton_per_fused__native_batch_norm_legit_leaky_relu_11)
        /*0008*/ 	.word	0x0000001d


	//----- nvinfo : EIATTR_MIN_STACK_SIZE
	.align		4
.L_2:
        /*000c*/ 	.byte	0x04, 0x12
        /*000e*/ 	.short	(.L_4 - .L_3)
	.align		4
.L_3:
        /*0010*/ 	.word	index@(triton_per_fused__native_batch_norm_legit_leaky_relu_11)
        /*0014*/ 	.word	0x00000000


	//----- nvinfo : EIATTR_FRAME_SIZE
	.align		4
.L_4:
        /*0018*/ 	.byte	0x04, 0x11
        /*001a*/ 	.short	(.L_6 - .L_5)
	.align		4
.L_5:
        /*001c*/ 	.word	index@(triton_per_fused__native_batch_norm_legit_leaky_relu_11)
        /*0020*/ 	.word	0x00000000


	//----- nvinfo : EIATTR_MIN_STACK_SIZE
	.align		4
.L_6:
        /*0024*/ 	.byte	0x04, 0x12
        /*0026*/ 	.short	(.L_8 - .L_7)
	.align		4
.L_7:
        /*0028*/ 	.word	index@(triton_per_fused__native_batch_norm_legit_leaky_relu_11)
        /*002c*/ 	.word	0x00000000
.L_8:


//--------------------- .nv.info.triton_per_fused__native_batch_norm_legit_leaky_relu_11 --------------------------
	.section	.nv.info.triton_per_fused__native_batch_norm_legit_leaky_relu_11,"",@"SHT_CUDA_INFO"
	.sectionflags	@""
	.align	4


	//----- nvinfo : EIATTR_CUDA_API_VERSION
	.align		4
        /*0000*/ 	.byte	0x04, 0x37
        /*0002*/ 	.short	(.L_10 - .L_9)
.L_9:
        /*0004*/ 	.word	0x0000007c


	//----- nvinfo : EIATTR_KPARAM_INFO
	.align		4
.L_10:
        /*0008*/ 	.byte	0x04, 0x17
        /*000a*/ 	.short	(.L_12 - .L_11)
.L_11:
        /*000c*/ 	.word	0x00000000
        /*0010*/ 	.short	0x0005
        /*0012*/ 	.short	0x0024
        /*0014*/ 	.byte	0x00, 0xf0, 0x11, 0x00


	//----- nvinfo : EIATTR_KPARAM_INFO
	.align		4
.L_12:
        /*0018*/ 	.byte	0x04, 0x17
        /*001a*/ 	.short	(.L_14 - .L_13)
.L_13:
        /*001c*/ 	.word	0x00000000
        /*0020*/ 	.short	0x0004
        /*0022*/ 	.short	0x0020
        /*0024*/ 	.byte	0x00, 0xf0, 0x11, 0x00


	//----- nvinfo : EIATTR_KPARAM_INFO
	.align		4
.L_14:
        /*0028*/ 	.byte	0x04, 0x17
        /*002a*/ 	.short	(.L_16 - .L_15)
.L_15:
        /*002c*/ 	.word	0x00000000
        /*0030*/ 	.short	0x0003
        /*0032*/ 	.short	0x0018
        /*0034*/ 	.byte	0x00, 0xf4, 0x21, 0x00


	//----- nvinfo : EIATTR_KPARAM_INFO
	.align		4
.L_16:
        /*0038*/ 	.byte	0x04, 0x17
        /*003a*/ 	.short	(.L_18 - .L_17)
.L_17:
        /*003c*/ 	.word	0x00000000
        /*0040*/ 	.short	0x0002
        /*0042*/ 	.short	0x0010
        /*0044*/ 	.byte	0x00, 0xf4, 0x21, 0x00


	//----- nvinfo : EIATTR_KPARAM_INFO
	.align		4
.L_18:
        /*0048*/ 	.byte	0x04, 0x17
        /*004a*/ 	.short	(.L_20 - .L_19)
.L_19:
        /*004c*/ 	.word	0x00000000
        /*0050*/ 	.short	0x0001
        /*0052*/ 	.short	0x0008
        /*0054*/ 	.byte	0x00, 0xf4, 0x21, 0x00


	//----- nvinfo : EIATTR_KPARAM_INFO
	.align		4
.L_20:
        /*0058*/ 	.byte	0x04, 0x17
        /*005a*/ 	.short	(.L_22 - .L_21)
.L_21:
        /*005c*/ 	.word	0x00000000
        /*0060*/ 	.short	0x0000
        /*0062*/ 	.short	0x0000
        /*0064*/ 	.byte	0x00, 0xf4, 0x21, 0x00


	//----- nvinfo : EIATTR_SPARSE_MMA_MASK
	.align		4
.L_22:
        /*0068*/ 	.byte	0x03, 0x50
        /*006a*/ 	.short	0x0000


	//----- nvinfo : EIATTR_MAXREG_COUNT
	.align		4
        /*006c*/ 	.byte	0x03, 0x1b
        /*006e*/ 	.short	0x00ff


	//----- nvinfo : EIATTR_COOP_GROUP_MASK_REGIDS
	.align		4
        /*0070*/ 	.byte	0x04, 0x29
        /*0072*/ 	.short	(.L_24 - .L_23)


	//   ....[0]....
.L_23:
        /*0074*/ 	.word	0xffffffff


	//   ....[1]....
        /*0078*/ 	.word	0xffffffff


	//   ....[2]....
        /*007c*/ 	.word	0xffffffff


	//   ....[3]....
        /*0080*/ 	.word	0xffffffff


	//   ....[4]....
        /*0084*/ 	.word	0xffffffff


	//   ....[5]....
        /*0088*/ 	.word	0xffffffff


	//   ....[6]....
        /*008c*/ 	.word	0xffffffff


	//   ....[7]....
        /*0090*/ 	.word	0xffffffff


	//   ....[8]....
        /*0094*/ 	.word	0xffffffff


	//   ....[9]....
        /*0098*/ 	.word	0xffffffff


	//   ....[10]....
        /*009c*/ 	.word	0xffffffff


	//   ....[11]....
        /*00a0*/ 	.word	0xffffffff


	//   ....[12]....
        /*00a4*/ 	.word	0xffffffff


	//   ....[13]....
        /*00a8*/ 	.word	0xffffffff


	//   ....[14]....
        /*00ac*/ 	.word	0xffffffff


	//   ....[15]....
        /*00b0*/ 	.word	0xffffffff


	//----- nvinfo : EIATTR_COOP_GROUP_INSTR_OFFSETS
	.align		4
.L_24:
        /*00b4*/ 	.byte	0x04, 0x28
        /*00b6*/ 	.short	(.L_26 - .L_25)


	//   ....[0]....
.L_25:
        /*00b8*/ 	.word	0x000002a0


	//   ....[1]....
        /*00bc*/ 	.word	0x000002d0


	//   ....[2]....
        /*00c0*/ 	.word	0x000002f0


	//   ....[3]....
        /*00c4*/ 	.word	0x00000310


	//   ....[4]....
        /*00c8*/ 	.word	0x00000330


	//   ....[5]....
        /*00cc*/ 	.word	0x00000350


	//   ....[6]....
        /*00d0*/ 	.word	0x00000370


	//   ....[7]....
        /*00d4*/ 	.word	0x00000390


	//   ....[8]....
        /*00d8*/ 	.word	0x000004c0


	//   ....[9]....
        /*00dc*/ 	.word	0x000004f0


	//   ....[10]....
        /*00e0*/ 	.word	0x00000510


	//   ....[11]....
        /*00e4*/ 	.word	0x00000530


	//   ....[12]....
        /*00e8*/ 	.word	0x00000560


	//   ....[13]....
        /*00ec*/ 	.word	0x00000590


	//   ....[14]....
        /*00f0*/ 	.word	0x000005d0


	//   ....[15]....
        /*00f4*/ 	.word	0x00000620


	//----- nvinfo : EIATTR_EXIT_INSTR_OFFSETS
	.align		4
.L_26:
        /*00f8*/ 	.byte	0x04, 0x1c
        /*00fa*/ 	.short	(.L_28 - .L_27)


	//   ....[0]....
.L_27:
        /*00fc*/ 	.word	0x00000950


	//   ....[1]....
        /*0100*/ 	.word	0x00000980


	//----- nvinfo : EIATTR_REQNTID
	.align		4
.L_28:
        /*0104*/ 	.byte	0x04, 0x10
        /*0106*/ 	.short	(.L_30 - .L_29)
.L_29:
        /*0108*/ 	.word	0x00000100
        /*010c*/ 	.word	0x00000001
        /*0110*/ 	.word	0x00000001


	//----- nvinfo : EIATTR_CBANK_PARAM_SIZE
	.align		4
.L_30:
        /*0114*/ 	.byte	0x03, 0x19
        /*0116*/ 	.short	0x0028


	//----- nvinfo : EIATTR_PARAM_CBANK
	.align		4
        /*0118*/ 	.byte	0x04, 0x0a
        /*011a*/ 	.short	(.L_32 - .L_31)
	.align		4
.L_31:
        /*011c*/ 	.word	index@(.nv.constant0.triton_per_fused__native_batch_norm_legit_leaky_relu_11)
        /*0120*/ 	.short	0x0210
        /*0122*/ 	.short	0x0028


	//----- nvinfo : EIATTR_SW_WAR
	.align		4
.L_32:
        /*0124*/ 	.byte	0x04, 0x36
        /*0126*/ 	.short	(.L_34 - .L_33)
.L_33:
        /*0128*/ 	.word	0x00000008
.L_34:


//--------------------- .nv.callgraph             --------------------------
	.section	.nv.callgraph,"",@"SHT_CUDA_CALLGRAPH"
	.align	4
	.sectionentsize	8
	.align		4
        /*0000*/ 	.word	0x00000000
	.align		4
        /*0004*/ 	.word	0xffffffff
	.align		4
        /*0008*/ 	.word	0x00000000
	.align		4
        /*000c*/ 	.word	0xfffffffe
	.align		4
        /*0010*/ 	.word	0x00000000
	.align		4
        /*0014*/ 	.word	0xfffffffd
	.align		4
        /*0018*/ 	.word	0x00000000
	.align		4
        /*001c*/ 	.word	0xfffffffc


//--------------------- .nv.constant4             --------------------------
	.section	.nv.constant4,"a",@progbits
	.align	8
	.align		8
.nv.constant4:
        /*0000*/ 	.dword	_$_str


//--------------------- .text.triton_per_fused__native_batch_norm_legit_leaky_relu_11 --------------------------
	.section	.text.triton_per_fused__native_batch_norm_legit_leaky_relu_11,"ax",@progbits
	.sectionflags	@"SHF_BARRIERS=1"
	.align	128
        .global         triton_per_fused__native_batch_norm_legit_leaky_relu_11
        .type           triton_per_fused__native_batch_norm_legit_leaky_relu_11,@function
        .size           triton_per_fused__native_batch_norm_legit_leaky_relu_11,(.L_x_1 - triton_per_fused__native_batch_norm_legit_leaky_relu_11)
        .other          triton_per_fused__native_batch_norm_legit_leaky_relu_11,@"STO_CUDA_ENTRY STV_DEFAULT"
triton_per_fused__native_batch_norm_legit_leaky_relu_11:
.text.triton_per_fused__native_batch_norm_legit_leaky_relu_11:
[----:B------:R-:W0:Y:S02]  /*0000*/  LDC R1, c[0x0][0x28] ;  /* 0x00000a00ff017b82 */ /* 0x000e240000000800 */
[----:B------:R-:W1:Y:S01]  /*0010*/  S2R R0, SR_TID.X ;  /* 0x0000000000007919 */ /* 0x000e620000002100 */
[----:B------:R-:W2:Y:S01]  /*0020*/  LDC.64 R16, c[0x0][0x210] ;  /* 0x00008400ff107b82 */ /* 0x000ea20000000a00 */
[----:B------:R-:W-:Y:S01]  /*0030*/  CS2R R6, SRZ ;  /* 0x0000000000067805 */ /* 0x000fe2000001ff00 */
[----:B------:R-:W-:Y:S01]  /*0040*/  ULDC.64 UR6, c[0x0][0x208] ;  /* 0x0000820000067ab9 */ /* 0x000fe20000000a00 */
[----:B------:R-:W3:Y:S01]  /*0050*/  S2R R3, SR_CTAID.X ;  /* 0x0000000000037919 */ /* 0x000ee20000002500 */
[----:B------:R-:W-:Y:S02]  /*0060*/  CS2R R8, SRZ ;  /* 0x0000000000087805 */ /* 0x000fe4000001ff00 */
[----:B------:R-:W-:Y:S02]  /*0070*/  CS2R R10, SRZ ;  /* 0x00000000000a7805 */ /* 0x000fe4000001ff00 */
[----:B-1----:R-:W-:Y:S02]  /*0080*/  SHF.R.U32.HI R14, RZ, 0x4, R0 ;  /* 0x00000004ff0e7819 */ /* 0x002fe40000011600 */
[----:B------:R-:W-:-:S02]  /*0090*/  SHF.L.U32 R4, R0, 0x2, RZ ;  /* 0x0000000200047819 */ /* 0x000fc400000006ff */
[----:B---3--:R-:W-:Y:S02]  /*00a0*/  SHF.L.U32 R3, R3, 0x5, RZ ;  /* 0x0000000503037819 */ /* 0x008fe400000006ff */
[----:B------:R-:W-:Y:S02]  /*00b0*/  SGXT.U32 R14, R14, 0x4 ;  /* 0x000000040e0e781a */ /* 0x000fe40000000000 */
[----:B------:R-:W-:Y:S02]  /*00c0*/  LOP3.LUT R5, R4, 0x3c, RZ, 0xc0, !PT ;  /* 0x0000003c04057812 */ /* 0x000fe400078ec0ff */
[----:B------:R-:W-:Y:S02]  /*00d0*/  LOP3.LUT R2, R3, R14, RZ, 0xfc, !PT ;  /* 0x0000000e03027212 */ /* 0x000fe400078efcff */
[----:B------:R-:W-:Y:S02]  /*00e0*/  LOP3.LUT R12, R3, 0x10, R14, 0xfe, !PT ;  /* 0x00000010030c7812 */ /* 0x000fe400078efe0e */
[----:B------:R-:W-:-:S02]  /*00f0*/  ISETP.GE.AND P3, PT, R2, 0x800, PT ;  /* 0x000008000200780c */ /* 0x000fc40003f66270 */
[-C--:B------:R-:W-:Y:S02]  /*0100*/  LEA R2, R2, R5.reuse, 0x6 ;  /* 0x0000000502027211 */ /* 0x080fe400078e30ff */
[C---:B------:R-:W-:Y:S02]  /*0110*/  ISETP.GE.AND P2, PT, R12.reuse, 0x800, PT ;  /* 0x000008000c00780c */ /* 0x040fe40003f46270 */
[----:B------:R-:W-:Y:S02]  /*0120*/  LEA R12, R12, R5, 0x6 ;  /* 0x000000050c0c7211 */ /* 0x000fe400078e30ff */
[----:B------:R-:W-:Y:S01]  /*0130*/  CS2R R4, SRZ ;  /* 0x0000000000047805 */ /* 0x000fe2000001ff00 */
[----:B--2---:R-:W-:-:S04]  /*0140*/  IMAD.WIDE R18, R2, 0x4, R16 ;  /* 0x0000000402127825 */ /* 0x004fc800078e0210 */
[----:B------:R-:W-:Y:S01]  /*0150*/  IMAD.WIDE R16, R12, 0x4, R16 ;  /* 0x000000040c107825 */ /* 0x000fe200078e0210 */
[----:B------:R-:W2:Y:S04]  /*0160*/  @!P3 LDG.E.128 R4, desc[UR6][R18.64] ;  /* 0x000000061204b981 */ /* 0x000ea8000c1e1d00 */
[----:B------:R-:W3:Y:S01]  /*0170*/  @!P2 LDG.E.128 R8, desc[UR6][R16.64] ;  /* 0x000000061008a981 */ /* 0x000ee2000c1e1d00 */
[----:B------:R-:W1:Y:S01]  /*0180*/  S2UR UR5, SR_CgaCtaId ;  /* 0x00000000000579c3 */ /* 0x000e620000008800 */
[----:B------:R-:W-:Y:S01]  /*0190*/  UMOV UR4, 0x400 ;  /* 0x0000040000047882 */ /* 0x000fe20000000000 */
[----:B------:R-:W-:Y:S01]  /*01a0*/  LOP3.LUT R23, R3, 0x1f, R0, 0xf8, !PT ;  /* 0x0000001f03177812 */ /* 0x000fe200078ef800 */
[----:B-1----:R-:W-:Y:S01]  /*01b0*/  UPRMT UR4, UR5, 0x654, UR4 ;  /* 0x0000065405047896 */ /* 0x002fe20008000004 */
[----:B--2---:R-:W-:-:S02]  /*01c0*/  SEL R4, R4, RZ, !P3 ;  /* 0x000000ff04047207 */ /* 0x004fc40005800000 */
[----:B------:R-:W-:Y:S02]  /*01d0*/  SEL R5, R5, RZ, !P3 ;  /* 0x000000ff05057207 */ /* 0x000fe40005800000 */
[----:B------:R-:W-:Y:S02]  /*01e0*/  SEL R6, R6, RZ, !P3 ;  /* 0x000000ff06067207 */ /* 0x000fe40005800000 */
[----:B------:R-:W-:Y:S01]  /*01f0*/  SEL R7, R7, RZ, !P3 ;  /* 0x000000ff07077207 */ /* 0x000fe20005800000 */
[----:B------:R-:W-:Y:S01]  /*0200*/  FADD R13, R4, R5 ;  /* 0x00000005040d7221 */ /* 0x000fe20000000000 */
[----:B---3--:R-:W-:Y:S02]  /*0210*/  SEL R8, R8, RZ, !P2 ;  /* 0x000000ff08087207 */ /* 0x008fe40005000000 */
[----:B------:R-:W-:Y:S01]  /*0220*/  SEL R9, R9, RZ, !P2 ;  /* 0x000000ff09097207 */ /* 0x000fe20005000000 */
[----:B------:R-:W-:Y:S01]  /*0230*/  FADD R18, R6, R13 ;  /* 0x0000000d06127221 */ /* 0x000fe20000000000 */
[----:B------:R-:W-:-:S02]  /*0240*/  SEL R10, R10, RZ, !P2 ;  /* 0x000000ff0a0a7207 */ /* 0x000fc40005000000 */
[----:B------:R-:W-:Y:S01]  /*0250*/  SEL R11, R11, RZ, !P2 ;  /* 0x000000ff0b0b7207 */ /* 0x000fe20005000000 */
[----:B------:R-:W-:Y:S01]  /*0260*/  FADD R18, R7, R18 ;  /* 0x0000001207127221 */ /* 0x000fe20000000000 */
[----:B------:R-:W-:-:S04]  /*0270*/  FADD R15, R8, R9 ;  /* 0x00000009080f7221 */ /* 0x000fc80000000000 */
[----:B------:R-:W-:Y:S01]  /*0280*/  FSEL R18, R18, RZ, !P3 ;  /* 0x000000ff12127208 */ /* 0x000fe20005800000 */
[----:B------:R-:W-:-:S04]  /*0290*/  FADD R16, R10, R15 ;  /* 0x0000000f0a107221 */ /* 0x000fc80000000000 */
[----:B------:R-:W1:Y:S01]  /*02a0*/  SHFL.BFLY PT, R13, R18, 0x8, 0x1f ;  /* 0x0d001f00120d7f89 */ /* 0x000e6200000e0000 */
[----:B------:R-:W-:-:S05]  /*02b0*/  FADD R16, R11, R16 ;  /* 0x000000100b107221 */ /* 0x000fca0000000000 */
[----:B------:R-:W-:-:S05]  /*02c0*/  FSEL R16, R16, RZ, !P2 ;  /* 0x000000ff10107208 */ /* 0x000fca0005000000 */
[----:B------:R-:W2:Y:S01]  /*02d0*/  SHFL.BFLY PT, R15, R16, 0x8, 0x1f ;  /* 0x0d001f00100f7f89 */ /* 0x000ea200000e0000 */
[----:B-1----:R-:W-:-:S05]  /*02e0*/  FADD R13, R18, R13 ;  /* 0x0000000d120d7221 */ /* 0x002fca0000000000 */
[----:B------:R-:W1:Y:S01]  /*02f0*/  SHFL.BFLY PT, R20, R13, 0x4, 0x1f ;  /* 0x0c801f000d147f89 */ /* 0x000e6200000e0000 */
[----:B--2---:R-:W-:-:S05]  /*0300*/  FADD R17, R16, R15 ;  /* 0x0000000f10117221 */ /* 0x004fca0000000000 */
        /* <DEDUP_REMOVED lines=9> */
[----:B-1----:R-:W-:-:S04]  /*03a0*/  FADD R16, R15, R16 ;  /* 0x000000100f107221 */ /* 0x002fc80000000000 */
[C---:B------:R-:W-:Y:S01]  /*03b0*/  FFMA R5, R16.reuse, -0.015625, R5 ;  /* 0xbc80000010057823 */ /* 0x040fe20000000005 */
[C---:B------:R-:W-:Y:S01]  /*03c0*/  FFMA R4, R16.reuse, -0.015625, R4 ;  /* 0xbc80000010047823 */ /* 0x040fe20000000004 */
[C---:B------:R-:W-:Y:S01]  /*03d0*/  FFMA R6, R16.reuse, -0.015625, R6 ;  /* 0xbc80000010067823 */ /* 0x040fe20000000006 */
[----:B------:R-:W-:Y:S01]  /*03e0*/  FFMA R7, R16, -0.015625, R7 ;  /* 0xbc80000010077823 */ /* 0x000fe20000000007 */
[----:B------:R-:W-:Y:S01]  /*03f0*/  FMUL R13, R5, R5 ;  /* 0x00000005050d7220 */ /* 0x000fe20000400000 */
[----:B--2---:R-:W-:-:S03]  /*0400*/  FADD R18, R19, R18 ;  /* 0x0000001213127221 */ /* 0x004fc60000000000 */
[----:B------:R-:W-:Y:S01]  /*0410*/  FFMA R13, R4, R4, R13 ;  /* 0x00000004040d7223 */ /* 0x000fe2000000000d */
[----:B------:R-:W-:-:S03]  /*0420*/  FFMA R9, R18, -0.015625, R9 ;  /* 0xbc80000012097823 */ /* 0x000fc60000000009 */
[----:B------:R-:W-:Y:S01]  /*0430*/  FFMA R20, R6, R6, R13 ;  /* 0x0000000606147223 */ /* 0x000fe2000000000d */
[C---:B------:R-:W-:Y:S01]  /*0440*/  FFMA R8, R18.reuse, -0.015625, R8 ;  /* 0xbc80000012087823 */ /* 0x040fe20000000008 */
[C---:B------:R-:W-:Y:S01]  /*0450*/  FFMA R10, R18.reuse, -0.015625, R10 ;  /* 0xbc800000120a7823 */ /* 0x040fe2000000000a */
[----:B------:R-:W-:Y:S01]  /*0460*/  FMUL R17, R9, R9 ;  /* 0x0000000909117220 */ /* 0x000fe20000400000 */
[----:B------:R-:W-:Y:S01]  /*0470*/  FFMA R20, R7, R7, R20 ;  /* 0x0000000707147223 */ /* 0x000fe20000000014 */
[----:B------:R-:W-:Y:S02]  /*0480*/  FFMA R11, R18, -0.015625, R11 ;  /* 0xbc800000120b7823 */ /* 0x000fe4000000000b */
[----:B------:R-:W-:Y:S02]  /*0490*/  FFMA R17, R8, R8, R17 ;  /* 0x0000000808117223 */ /* 0x000fe40000000011 */
[----:B------:R-:W-:Y:S02]  /*04a0*/  FSEL R20, R20, RZ, !P3 ;  /* 0x000000ff14147208 */ /* 0x000fe40005800000 */
[----:B------:R-:W-:-:S03]  /*04b0*/  FFMA R22, R10, R10, R17 ;  /* 0x0000000a0a167223 */ /* 0x000fc60000000011 */
[----:B------:R-:W1:Y:S01]  /*04c0*/  SHFL.BFLY PT, R13, R20, 0x8, 0x1f ;  /* 0x0d001f00140d7f89 */ /* 0x000e6200000e0000 */
[----:B------:R-:W-:-:S05]  /*04d0*/  FFMA R22, R11, R11, R22 ;  /* 0x0000000b0b167223 */ /* 0x000fca0000000016 */
[----:B------:R-:W-:-:S05]  /*04e0*/  FSEL R22, R22, RZ, !P2 ;  /* 0x000000ff16167208 */ /* 0x000fca0005000000 */
[----:B------:R-:W2:Y:S01]  /*04f0*/  SHFL.BFLY PT, R15, R22, 0x8, 0x1f ;  /* 0x0d001f00160f7f89 */ /* 0x000ea200000e0000 */
[----:B-1----:R-:W-:-:S05]  /*0500*/  FADD R13, R20, R13 ;  /* 0x0000000d140d7221 */ /* 0x002fca0000000000 */
[----:B------:R-:W1:Y:S01]  /*0510*/  SHFL.BFLY PT, R24, R13, 0x4, 0x1f ;  /* 0x0c801f000d187f89 */ /* 0x000e6200000e0000 */
[----:B--2---:R-:W-:-:S05]  /*0520*/  FADD R19, R22, R15 ;  /* 0x0000000f16137221 */ /* 0x004fca0000000000 */
[----:B------:R-:W2:Y:S01]  /*0530*/  SHFL.BFLY PT, R26, R19, 0x4, 0x1f ;  /* 0x0c801f00131a7f89 */ /* 0x000ea200000e0000 */
[----:B-1----:R-:W-:Y:S01]  /*0540*/  FADD R24, R13, R24 ;  /* 0x000000180d187221 */ /* 0x002fe20000000000 */
[----:B------:R-:W-:-:S04]  /*0550*/  LOP3.LUT R13, R0, 0x1f, RZ, 0xc0, !PT ;  /* 0x0000001f000d7812 */ /* 0x000fc800078ec0ff */
[----:B------:R-:W1:Y:S01]  /*0560*/  SHFL.BFLY PT, R15, R24, 0x2, 0x1f ;  /* 0x0c401f00180f7f89 */ /* 0x000e6200000e0000 */
[----:B--2---:R-:W-:Y:S01]  /*0570*/  FADD R26, R19, R26 ;  /* 0x0000001a131a7221 */ /* 0x004fe20000000000 */
[----:B------:R-:W-:-:S04]  /*0580*/  HFMA2.MMA R19, -RZ, RZ, 1.125, 0 ;  /* 0x3c800000ff137435 */ /* 0x000fc800000001ff */
[----:B------:R-:W2:Y:S01]  /*0590*/  SHFL.BFLY PT, R21, R26, 0x2, 0x1f ;  /* 0x0c401f001a157f89 */ /* 0x000ea200000e0000 */
[----:B-1----:R-:W-:Y:S01]  /*05a0*/  FADD R17, R24, R15 ;  /* 0x0000000f18117221 */ /* 0x002fe20000000000 */
[----:B------:R-:W-:Y:S02]  /*05b0*/  LEA R15, R14, UR4, 0x2 ;  /* 0x000000040e0f7c11 */ /* 0x000fe4000f8e10ff */
[----:B------:R-:W-:Y:S02]  /*05c0*/  LEA R14, R13, UR4, 0x2 ;  /* 0x000000040d0e7c11 */ /* 0x000fe4000f8e10ff */
[----:B------:R-:W1:Y:S04]  /*05d0*/  SHFL.BFLY PT, R20, R17, 0x1, 0x1f ;  /* 0x0c201f0011147f89 */ /* 0x000e6800000e0000 */
[----:B------:R-:W-:Y:S01]  /*05e0*/  STS [R15], R16 ;  /* 0x000000100f007388 */ /* 0x000fe20000000800 */
[----:B--2---:R-:W-:-:S03]  /*05f0*/  FADD R21, R26, R21 ;  /* 0x000000151a157221 */ /* 0x004fc60000000000 */
[----:B------:R-:W-:Y:S01]  /*0600*/  STS [R15+0x40], R18 ;  /* 0x000040120f007388 */ /* 0x000fe20000000800 */
[----:B------:R-:W-:Y:S06]  /*0610*/  BAR.SYNC.DEFER_BLOCKING 0x0 ;  /* 0x0000000000007b1d */ /* 0x000fec0000010000 */
[----:B------:R-:W2:Y:S01]  /*0620*/  SHFL.BFLY PT, R22, R21, 0x1, 0x1f ;  /* 0x0c201f0015167f89 */ /* 0x000ea200000e0000 */
[----:B-1----:R-:W-:-:S04]  /*0630*/  FADD R20, R17, R20 ;  /* 0x0000001411147221 */ /* 0x002fc80000000000 */
[----:B------:R-:W-:-:S06]  /*0640*/  FFMA R17, R20, R19, 9.9999997473787516356e-06 ;  /* 0x3727c5ac14117423 */ /* 0x000fcc0000000013 */
[----:B------:R-:W1:Y:S01]  /*0650*/  MUFU.RSQ R17, R17 ;  /* 0x0000001100117308 */ /* 0x000e620000001400 */
[----:B------:R-:W-:Y:S01]  /*0660*/  LDS R13, [R14] ;  /* 0x000000000e0d7984 */ /* 0x000fe20000000800 */
[----:B------:R-:W-:Y:S01]  /*0670*/  BAR.SYNC.DEFER_BLOCKING 0x0 ;  /* 0x0000000000007b1d */ /* 0x000fe20000010000 */
[----:B--2---:R-:W-:-:S04]  /*0680*/  FADD R22, R21, R22 ;  /* 0x0000001615167221 */ /* 0x004fc80000000000 */
[----:B------:R-:W-:Y:S01]  /*0690*/  FFMA R18, R22, R19, 9.9999997473787516356e-06 ;  /* 0x3727c5ac16127423 */ /* 0x000fe20000000013 */
[-C--:B-1----:R-:W-:Y:S01]  /*06a0*/  FMUL R4, R4, R17.reuse ;  /* 0x0000001104047220 */ /* 0x082fe20000400000 */
[-C--:B------:R-:W-:Y:S01]  /*06b0*/  FMUL R5, R5, R17.reuse ;  /* 0x0000001105057220 */ /* 0x080fe20000400000 */
[-C--:B------:R-:W-:Y:S01]  /*06c0*/  FMUL R7, R7, R17.reuse ;  /* 0x0000001107077220 */ /* 0x080fe20000400000 */
[----:B------:R-:W-:Y:S02]  /*06d0*/  FMUL R6, R6, R17 ;  /* 0x0000001106067220 */ /* 0x000fe40000400000 */
[----:B------:R-:W1:Y:S01]  /*06e0*/  MUFU.RSQ R18, R18 ;  /* 0x0000001200127308 */ /* 0x000e620000001400 */
[----:B------:R-:W-:Y:S02]  /*06f0*/  FSETP.GT.AND P6, PT, R4, RZ, PT ;  /* 0x000000ff0400720b */ /* 0x000fe40003fc4000 */
[----:B------:R-:W-:Y:S02]  /*0700*/  FSETP.GT.AND P5, PT, R5, RZ, PT ;  /* 0x000000ff0500720b */ /* 0x000fe40003fa4000 */
[----:B------:R-:W-:-:S02]  /*0710*/  FSETP.GT.AND P4, PT, R7, RZ, PT ;  /* 0x000000ff0700720b */ /* 0x000fc40003f84000 */
[----:B------:R-:W-:Y:S01]  /*0720*/  FSETP.GT.AND P0, PT, R6, RZ, PT ;  /* 0x000000ff0600720b */ /* 0x000fe20003f04000 */
[----:B------:R-:W-:Y:S04]  /*0730*/  STS [R15], R20 ;  /* 0x000000140f007388 */ /* 0x000fe80000000800 */
[----:B------:R-:W-:Y:S01]  /*0740*/  STS [R15+0x40], R22 ;  /* 0x000040160f007388 */ /* 0x000fe20000000800 */
[-C--:B-1----:R-:W-:Y:S01]  /*0750*/  FMUL R8, R8, R18.reuse ;  /* 0x0000001208087220 */ /* 0x082fe20000400000 */
[-C--:B------:R-:W-:Y:S01]  /*0760*/  FMUL R9, R9, R18.reuse ;  /* 0x0000001209097220 */ /* 0x080fe20000400000 */
[-C--:B------:R-:W-:Y:S01]  /*0770*/  FMUL R10, R10, R18.reuse ;  /* 0x000000120a0a7220 */ /* 0x080fe20000400000 */
[----:B------:R-:W-:Y:S01]  /*0780*/  BAR.SYNC.DEFER_BLOCKING 0x0 ;  /* 0x0000000000007b1d */ /* 0x000fe20000010000 */
[----:B------:R-:W-:Y:S01]  /*0790*/  FMUL R11, R11, R18 ;  /* 0x000000120b0b7220 */ /* 0x000fe20000400000 */
[----:B------:R-:W-:Y:S01]  /*07a0*/  @!P6 FMUL R4, R4, 0.20000000298023223877 ;  /* 0x3e4ccccd0404e820 */ /* 0x000fe20000400000 */
[----:B------:R-:W-:Y:S01]  /*07b0*/  @!P5 FMUL R5, R5, 0.20000000298023223877 ;  /* 0x3e4ccccd0505d820 */ /* 0x000fe20000400000 */
[----:B------:R-:W-:Y:S01]  /*07c0*/  @!P4 FMUL R7, R7, 0.20000000298023223877 ;  /* 0x3e4ccccd0707c820 */ /* 0x000fe20000400000 */
[----:B------:R-:W-:Y:S01]  /*07d0*/  FSETP.GT.AND P1, PT, R8, RZ, PT ;  /* 0x000000ff0800720b */ /* 0x000fe20003f24000 */
[----:B------:R-:W-:Y:S01]  /*07e0*/  @!P0 FMUL R6, R6, 0.20000000298023223877 ;  /* 0x3e4ccccd06068820 */ /* 0x000fe20000400000 */
[----:B------:R-:W-:-:S02]  /*07f0*/  FSETP.GT.AND P6, PT, R9, RZ, PT ;  /* 0x000000ff0900720b */ /* 0x000fc40003fc4000 */
[----:B------:R-:W-:Y:S02]  /*0800*/  FSETP.GT.AND P5, PT, R10, RZ, PT ;  /* 0x000000ff0a00720b */ /* 0x000fe40003fa4000 */
[----:B------:R-:W-:Y:S02]  /*0810*/  FSETP.GT.AND P4, PT, R11, RZ, PT ;  /* 0x000000ff0b00720b */ /* 0x000fe40003f84000 */
[----:B------:R-:W-:-:S04]  /*0820*/  LOP3.LUT P0, RZ, R0, 0xe0, RZ, 0xc0, !PT ;  /* 0x000000e000ff7812 */ /* 0x000fc8000780c0ff */
[----:B------:R-:W-:Y:S01]  /*0830*/  ISETP.LT.AND P0, PT, R23, 0x800, !P0 ;  /* 0x000008001700780c */ /* 0x000fe20004701270 */
[----:B------:R-:W-:Y:S02]  /*0840*/  @!P1 FMUL R8, R8, 0.20000000298023223877 ;  /* 0x3e4ccccd08089820 */ /* 0x000fe40000400000 */
[----:B------:R-:W-:Y:S02]  /*0850*/  @!P6 FMUL R9, R9, 0.20000000298023223877 ;  /* 0x3e4ccccd0909e820 */ /* 0x000fe40000400000 */
[----:B------:R-:W-:Y:S01]  /*0860*/  @!P5 FMUL R10, R10, 0.20000000298023223877 ;  /* 0x3e4ccccd0a0ad820 */ /* 0x000fe20000400000 */
[----:B------:R1:W2:Y:S01]  /*0870*/  LDS R16, [R14] ;  /* 0x000000000e107984 */ /* 0x0002a20000000800 */
[----:B------:R-:W-:Y:S01]  /*0880*/  @!P4 FMUL R11, R11, 0.20000000298023223877 ;  /* 0x3e4ccccd0b0bc820 */ /* 0x000fe20000400000 */
[----:B-1----:R-:W1:Y:S02]  /*0890*/  LDC.64 R14, c[0x0][0x220] ;  /* 0x00008800ff0e7b82 */ /* 0x002e640000000a00 */
[----:B-1----:R-:W-:-:S04]  /*08a0*/  IMAD.WIDE R2, R2, 0x4, R14 ;  /* 0x0000000402027825 */ /* 0x002fc800078e020e */
[----:B------:R-:W-:Y:S01]  /*08b0*/  IMAD.WIDE R14, R12, 0x4, R14 ;  /* 0x000000040c0e7825 */ /* 0x000fe200078e020e */
[----:B------:R1:W-:Y:S03]  /*08c0*/  @!P3 STG.E.128 desc[UR6][R2.64], R4 ;  /* 0x000000040200b986 */ /* 0x0003e6000c101d06 */
[----:B--2---:R-:W-:Y:S01]  /*08d0*/  FFMA R20, R16, R19, 9.9999997473787516356e-06 ;  /* 0x3727c5ac10147423 */ /* 0x004fe20000000013 */
[----:B------:R1:W-:Y:S01]  /*08e0*/  @!P2 STG.E.128 desc[UR6][R14.64], R8 ;  /* 0x000000080e00a986 */ /* 0x0003e2000c101d06 */
[----:B------:R-:W2:Y:S02]  /*08f0*/  LDC.64 R16, c[0x0][0x228] ;  /* 0x00008a00ff107b82 */ /* 0x000ea40000000a00 */
[----:B------:R-:W3:Y:S06]  /*0900*/  MUFU.RSQ R21, R20 ;  /* 0x0000001400157308 */ /* 0x000eec0000001400 */
[----:B------:R-:W4:Y:S01]  /*0910*/  LDC.64 R18, c[0x0][0x218] ;  /* 0x00008600ff127b82 */ /* 0x000f220000000a00 */
[----:B--2---:R-:W-:-:S05]  /*0920*/  IMAD.WIDE R16, R23, 0x4, R16 ;  /* 0x0000000417107825 */ /* 0x004fca00078e0210 */
[----:B---3--:R1:W-:Y:S01]  /*0930*/  @P0 STG.E desc[UR6][R16.64], R21 ;  /* 0x0000001510000986 */ /* 0x0083e2000c101906 */
[----:B----4-:R-:W-:Y:S01]  /*0940*/  IMAD.WIDE R18, R23, 0x4, R18 ;  /* 0x0000000417127825 */ /* 0x010fe200078e0212 */
[----:B------:R-:W-:Y:S06]  /*0950*/  @!P0 EXIT ;  /* 0x000000000000894d */ /* 0x000fec0003800000 */
[----:B------:R-:W-:-:S05]  /*0960*/  FMUL R13, R13, 0.015625 ;  /* 0x3c8000000d0d7820 */ /* 0x000fca0000400000 */
[----:B------:R-:W-:Y:S01]  /*0970*/  STG.E desc[UR6][R18.64], R13 ;  /* 0x0000000d12007986 */ /* 0x000fe2000c101906 */
[----:B------:R-:W-:Y:S05]  /*0980*/  EXIT ;  /* 0x000000000000794d */ /* 0x000fea0003800000 */
.L_x_0:
[----:B------:R-:W-:-:S00]  /*0990*/  BRA `(.L_x_0) ;  /* 0xfffffffc00fc7947 */ /* 0x000fc0000383ffff */
[----:B------:R-:W-:-:S00]  /*09a0*/  NOP ;  /* 0x0000000000007918 */ /* 0x000fc00000000000 */
        /* <DEDUP_REMOVED lines=13> */
.L_x_1:


//--------------------- .nv.global.init           --------------------------
	.section	.nv.global.init,"aw",@progbits
.nv.global.init:
	.type		_$_str,@object
	.size		_$_str,(.L_0 - _$_str)
_$_str:
        /*0000*/ 	.byte	0x5f, 0x5f, 0x43, 0x55, 0x44, 0x41, 0x5f, 0x46, 0x54, 0x5a, 0x00
.L_0:


//--------------------- .nv.shared.triton_per_fused__native_batch_norm_legit_leaky_relu_11 --------------------------
	.section	.nv.shared.triton_per_fused__native_batch_norm_legit_leaky_relu_11,"aw",@nobits
	.sectionflags	@""
	.align	16
	.zero		1024


//--------------------- .nv.constant0.triton_per_fused__native_batch_norm_legit_leaky_relu_11 --------------------------
	.section	.nv.constant0.triton_per_fused__native_batch_norm_legit_leaky_relu_11,"a",@progbits
	.sectionflags	@""
	.align	4
.nv.constant0.triton_per_fused__native_batch_norm_legit_leaky_relu_11:
	.zero		568
